//
// Generated by NVIDIA NVVM Compiler
//
// Compiler Build ID: CL-36424714
// Cuda compilation tools, release 13.0, V13.0.88
// Based on NVVM 20.0.0
//

.version 9.0
.target sm_100
.address_size 64

	// .globl	_Z22unique_idx_calc_threadPi
.extern .func  (.param .b32 func_retval0) vprintf
(
	.param .b64 vprintf_param_0,
	.param .b64 vprintf_param_1
)
;
.global .align 1 .b8 $str[31] = {116, 104, 114, 101, 97, 100, 73, 100, 120, 46, 120, 58, 32, 37, 100, 32, 97, 110, 100, 32, 118, 97, 108, 117, 101, 58, 32, 37, 100, 10};
.global .align 1 .b8 $str$1[73] = {116, 104, 114, 101, 97, 100, 73, 100, 120, 46, 120, 58, 32, 37, 100, 44, 32, 98, 108, 111, 99, 107, 73, 100, 120, 46, 120, 58, 32, 37, 100, 44, 32, 98, 108, 111, 99, 107, 68, 105, 109, 46, 121, 58, 32, 37, 100, 32, 103, 105, 100, 58, 32, 37, 100, 32, 97, 110, 100, 32, 118, 97, 108, 117, 101, 32, 58, 32, 37, 32, 100, 10};
.global .align 1 .b8 $str$2[73] = {116, 104, 114, 101, 97, 100, 73, 100, 120, 46, 120, 58, 32, 37, 100, 44, 32, 98, 108, 111, 99, 107, 73, 100, 120, 46, 120, 58, 32, 37, 100, 44, 32, 98, 108, 111, 99, 107, 73, 100, 120, 46, 121, 58, 32, 37, 100, 32, 103, 105, 100, 58, 32, 37, 100, 32, 97, 110, 100, 32, 118, 97, 108, 117, 101, 32, 58, 32, 37, 32, 100, 10};

.visible .entry _Z22unique_idx_calc_threadPi(
	.param .u64 .ptr .align 1 _Z22unique_idx_calc_threadPi_param_0
)
{
	.local .align 8 .b8 	__local_depot0[8];
	.reg .b64 	%SP;
	.reg .b64 	%SPL;
	.reg .b32 	%r<5>;
	.reg .b64 	%rd<9>;

	mov.u64 	%SPL, __local_depot0;
	cvta.local.u64 	%SP, %SPL;
	ld.param.u64 	%rd1, [_Z22unique_idx_calc_threadPi_param_0];
	cvta.to.global.u64 	%rd2, %rd1;
	add.u64 	%rd3, %SP, 0;
	add.u64 	%rd4, %SPL, 0;
	mov.u32 	%r1, %tid.x;
	mul.wide.u32 	%rd5, %r1, 4;
	add.s64 	%rd6, %rd2, %rd5;
	ld.global.u32 	%r2, [%rd6];
	st.local.v2.u32 	[%rd4], {%r1, %r2};
	mov.u64 	%rd7, $str;
	cvta.global.u64 	%rd8, %rd7;
	{ // callseq 0, 0
	.param .b64 param0;
	st.param.b64 	[param0], %rd8;
	.param .b64 param1;
	st.param.b64 	[param1], %rd3;
	.param .b32 retval0;
	call.uni (retval0), 
	vprintf, 
	(
	param0, 
	param1
	);
	ld.param.b32 	%r3, [retval0];
	} // callseq 0
	ret;

}
	// .globl	_Z25unique_gid_calc_thread_2dPi
.visible .entry _Z25unique_gid_calc_thread_2dPi(
	.param .u64 .ptr .align 1 _Z25unique_gid_calc_thread_2dPi_param_0
)
{
	.local .align 8 .b8 	__local_depot1[24];
	.reg .b64 	%SP;
	.reg .b64 	%SPL;
	.reg .b32 	%r<15>;
	.reg .b64 	%rd<9>;

	mov.u64 	%SPL, __local_depot1;
	cvta.local.u64 	%SP, %SPL;
	ld.param.u64 	%rd1, [_Z25unique_gid_calc_thread_2dPi_param_0];
	cvta.to.global.u64 	%rd2, %rd1;
	add.u64 	%rd3, %SP, 0;
	add.u64 	%rd4, %SPL, 0;
	mov.u32 	%r1, %tid.x;
	mov.u32 	%r2, %ntid.x;
	mov.u32 	%r3, %tid.y;
	mad.lo.s32 	%r4, %r2, %r3, %r1;
	mov.u32 	%r5, %ntid.y;
	mul.lo.s32 	%r6, %r2, %r5;
	mov.u32 	%r7, %ctaid.x;
	mov.u32 	%r8, %nctaid.x;
	mov.u32 	%r9, %ctaid.y;
	mad.lo.s32 	%r10, %r9, %r8, %r7;
	mad.lo.s32 	%r11, %r6, %r10, %r4;
	mul.wide.s32 	%rd5, %r11, 4;
	add.s64 	%rd6, %rd2, %rd5;
	ld.global.u32 	%r12, [%rd6];
	st.local.v2.u32 	[%rd4], {%r4, %r7};
	st.local.v2.u32 	[%rd4+8], {%r5, %r11};
	st.local.u32 	[%rd4+16], %r12;
	mov.u64 	%rd7, $str$1;
	cvta.global.u64 	%rd8, %rd7;
	{ // callseq 1, 0
	.param .b64 param0;
	st.param.b64 	[param0], %rd8;
	.param .b64 param1;
	st.param.b64 	[param1], %rd3;
	.param .b32 retval0;
	call.uni (retval0), 
	vprintf, 
	(
	param0, 
	param1
	);
	ld.param.b32 	%r13, [retval0];
	} // callseq 1
	ret;

}
	// .globl	_Z28unique_gid_calc_thread_2d_2dPi
.visible .entry _Z28unique_gid_calc_thread_2d_2dPi(
	.param .u64 .ptr .align 1 _Z28unique_gid_calc_thread_2d_2dPi_param_0
)
{
	.local .align 8 .b8 	__local_depot2[24];
	.reg .b64 	%SP;
	.reg .b64 	%SPL;
	.reg .b32 	%r<15>;
	.reg .b64 	%rd<9>;

	mov.u64 	%SPL, __local_depot2;
	cvta.local.u64 	%SP, %SPL;
	ld.param.u64 	%rd1, [_Z28unique_gid_calc_thread_2d_2dPi_param_0];
	cvta.to.global.u64 	%rd2, %rd1;
	add.u64 	%rd3, %SP, 0;
	add.u64 	%rd4, %SPL, 0;
	mov.u32 	%r1, %tid.x;
	mov.u32 	%r2, %tid.y;
	mov.u32 	%r3, %ntid.x;
	mul.lo.s32 	%r4, %r2, %r3;
	mov.u32 	%r5, %ntid.y;
	mad.lo.s32 	%r6, %r4, %r5, %r1;
	mov.u32 	%r7, %ctaid.x;
	mov.u32 	%r8, %nctaid.x;
	mov.u32 	%r9, %ctaid.y;
	mad.lo.s32 	%r10, %r9, %r8, %r7;
	mad.lo.s32 	%r11, %r10, %r3, %r6;
	mul.wide.s32 	%rd5, %r11, 4;
	add.s64 	%rd6, %rd2, %rd5;
	ld.global.u32 	%r12, [%rd6];
	st.local.v2.u32 	[%rd4], {%r6, %r7};
	st.local.v2.u32 	[%rd4+8], {%r9, %r11};
	st.local.u32 	[%rd4+16], %r12;
	mov.u64 	%rd7, $str$2;
	cvta.global.u64 	%rd8, %rd7;
	{ // callseq 2, 0
	.param .b64 param0;
	st.param.b64 	[param0], %rd8;
	.param .b64 param1;
	st.param.b64 	[param1], %rd3;
	.param .b32 retval0;
	call.uni (retval0), 
	vprintf, 
	(
	param0, 
	param1
	);
	ld.param.b32 	%r13, [retval0];
	} // callseq 2
	ret;

}


// ===== COMPILED SASS (sm_100) =====

	.target	sm_100

	.elftype	@"ET_EXEC"


//--------------------- .note.nv.tkinfo           --------------------------
	.section	.note.nv.tkinfo,"",@"SHT_NOTE"
	.sectionflags	@"SHF_NOTE_NV_TKINFO"
	.tkinfo
        /*0018*/ 	.word	0x00000002
        /*0030*/ 	.string	""
        /*0030*/ 	.string	"ptxas"
        /*0030*/ 	.string	"Cuda compilation tools, release 13.0, V13.0.88"
        /*0030*/ 	.string	"Build cuda_13.0.r13.0/compiler.36424714_0"
        /*0030*/ 	.string	"-arch sm_100 -m 64 "



//--------------------- .note.nv.cuinfo           --------------------------
	.section	.note.nv.cuinfo,"",@"SHT_NOTE"
	.sectionflags	@"SHF_NOTE_NV_CUINFO"
        /*0018*/ 	.short	0x0002
        /*001a*/ 	.short	0x0064
        /*001c*/ 	.short	0x0082
	.zero		2


//--------------------- .nv.info                  --------------------------
	.section	.nv.info,"",@"SHT_CUDA_INFO"
	.align	4


	//----- nvinfo : EIATTR_REGCOUNT
	.align		4
        /*0000*/ 	.byte	0x04, 0x2f
        /*0002*/ 	.short	(.L_4 - .L_3)
	.align		4
.L_3:
        /*0004*/ 	.word	index@(_Z22unique_idx_calc_threadPi)
        /*0008*/ 	.word	0x00000018


	//----- nvinfo : EIATTR_FRAME_SIZE
	.align		4
.L_4:
        /*000c*/ 	.byte	0x04, 0x11
        /*000e*/ 	.short	(.L_6 - .L_5)
	.align		4
.L_5:
        /*0010*/ 	.word	index@(_Z22unique_idx_calc_threadPi)
        /*0014*/ 	.word	0x00000008


	//----- nvinfo : EIATTR_REGCOUNT
	.align		4
.L_6:
        /*0018*/ 	.byte	0x04, 0x2f
        /*001a*/ 	.short	(.L_8 - .L_7)
	.align		4
.L_7:
        /*001c*/ 	.word	index@(_Z25unique_gid_calc_thread_2dPi)
        /*0020*/ 	.word	0x00000018


	//----- nvinfo : EIATTR_FRAME_SIZE
	.align		4
.L_8:
        /*0024*/ 	.byte	0x04, 0x11
        /*0026*/ 	.short	(.L_10 - .L_9)
	.align		4
.L_9:
        /*0028*/ 	.word	index@(_Z25unique_gid_calc_thread_2dPi)
        /*002c*/ 	.word	0x00000018


	//----- nvinfo : EIATTR_REGCOUNT
	.align		4
.L_10:
        /*0030*/ 	.byte	0x04, 0x2f
        /*0032*/ 	.short	(.L_12 - .L_11)
	.align		4
.L_11:
        /*0034*/ 	.word	index@(_Z28unique_gid_calc_thread_2d_2dPi)
        /*0038*/ 	.word	0x00000018


	//----- nvinfo : EIATTR_FRAME_SIZE
	.align		4
.L_12:
        /*003c*/ 	.byte	0x04, 0x11
        /*003e*/ 	.short	(.L_14 - .L_13)
	.align		4
.L_13:
        /*0040*/ 	.word	index@(_Z28unique_gid_calc_thread_2d_2dPi)
        /*0044*/ 	.word	0x00000018


	//----- nvinfo : EIATTR_MIN_STACK_SIZE
	.align		4
.L_14:
        /*0048*/ 	.byte	0x04, 0x12
        /*004a*/ 	.short	(.L_16 - .L_15)
	.align		4
.L_15:
        /*004c*/ 	.word	index@(_Z28unique_gid_calc_thread_2d_2dPi)
        /*0050*/ 	.word	0x00000018


	//----- nvinfo : EIATTR_MIN_STACK_SIZE
	.align		4
.L_16:
        /*0054*/ 	.byte	0x04, 0x12
        /*0056*/ 	.short	(.L_18 - .L_17)
	.align		4
.L_17:
        /*0058*/ 	.word	index@(_Z25unique_gid_calc_thread_2dPi)
        /*005c*/ 	.word	0x00000018


	//----- nvinfo : EIATTR_MIN_STACK_SIZE
	.align		4
.L_18:
        /*0060*/ 	.byte	0x04, 0x12
        /*0062*/ 	.short	(.L_20 - .L_19)
	.align		4
.L_19:
        /*0064*/ 	.word	index@(_Z22unique_idx_calc_threadPi)
        /*0068*/ 	.word	0x00000008
.L_20:


//--------------------- .nv.compat                --------------------------
	.section	.nv.compat,"",@"SHT_CUDA_COMPAT_INFO"
	.align	4
        /*0000*/ 	.byte	0x02, 0x09, 0x00, 0x00, 0x02, 0x02, 0x01, 0x00, 0x02, 0x05, 0x05, 0x00, 0x03, 0x07, 0x01, 0x01
        /*0010*/ 	.byte	0x02, 0x03, 0x00, 0x00, 0x02, 0x06, 0x01, 0x00, 0x04, 0x0b, 0x08, 0x00, 0x09, 0x00, 0x00, 0x00
        /*0020*/ 	.byte	0x00, 0x00, 0x00, 0x00


//--------------------- .nv.info._Z28unique_gid_calc_thread_2d_2dPi --------------------------
	.section	.nv.info._Z28unique_gid_calc_thread_2d_2dPi,"",@"SHT_CUDA_INFO"
	.sectionflags	@""
	.align	4


	//----- nvinfo : EIATTR_CUDA_API_VERSION
	.align		4
        /*0000*/ 	.byte	0x04, 0x37
        /*0002*/ 	.short	(.L_22 - .L_21)
.L_21:
        /*0004*/ 	.word	0x00000082


	//----- nvinfo : EIATTR_KPARAM_INFO
	.align		4
.L_22:
        /*0008*/ 	.byte	0x04, 0x17
        /*000a*/ 	.short	(.L_24 - .L_23)
.L_23:
        /*000c*/ 	.word	0x00000000
        /*0010*/ 	.short	0x0000
        /*0012*/ 	.short	0x0000
        /*0014*/ 	.byte	0x00, 0xf5, 0x21, 0x00


	//----- nvinfo : EIATTR_SPARSE_MMA_MASK
	.align		4
.L_24:
        /*0018*/ 	.byte	0x03, 0x50
        /*001a*/ 	.short	0x0000


	//----- nvinfo : EIATTR_MAXREG_COUNT
	.align		4
        /*001c*/ 	.byte	0x03, 0x1b
        /*001e*/ 	.short	0x00ff


	//----- nvinfo : EIATTR_EXTERNS
	.align		4
        /*0020*/ 	.byte	0x04, 0x0f
        /*0022*/ 	.short	(.L_26 - .L_25)


	//   ....[0]....
	.align		4
.L_25:
        /*0024*/ 	.word	index@(vprintf)


	//----- nvinfo : EIATTR_MERCURY_ISA_VERSION
	.align		4
.L_26:
        /*0028*/ 	.byte	0x03, 0x5f
        /*002a*/ 	.short	0x0101


	//----- nvinfo : EIATTR_VRC_CTA_INIT_COUNT
	.align		4
        /*002c*/ 	.byte	0x02, 0x4a
	.zero		1
	.zero		1


	//----- nvinfo : EIATTR_SYSCALL_OFFSETS
	.align		4
        /*0030*/ 	.byte	0x04, 0x46
        /*0032*/ 	.short	(.L_28 - .L_27)


	//   ....[0]....
.L_27:
        /*0034*/ 	.word	0x000001e0


	//----- nvinfo : EIATTR_EXIT_INSTR_OFFSETS
	.align		4
.L_28:
        /*0038*/ 	.byte	0x04, 0x1c
        /*003a*/ 	.short	(.L_30 - .L_29)


	//   ....[0]....
.L_29:
        /*003c*/ 	.word	0x000001f0


	//----- nvinfo : EIATTR_CBANK_PARAM_SIZE
	.align		4
.L_30:
        /*0040*/ 	.byte	0x03, 0x19
        /*0042*/ 	.short	0x0008


	//----- nvinfo : EIATTR_PARAM_CBANK
	.align		4
        /*0044*/ 	.byte	0x04, 0x0a
        /*0046*/ 	.short	(.L_32 - .L_31)
	.align		4
.L_31:
        /*0048*/ 	.word	index@(.nv.constant0._Z28unique_gid_calc_thread_2d_2dPi)
        /*004c*/ 	.short	0x0380
        /*004e*/ 	.short	0x0008


	//----- nvinfo : EIATTR_SW_WAR
	.align		4
.L_32:
        /*0050*/ 	.byte	0x04, 0x36
        /*0052*/ 	.short	(.L_34 - .L_33)
.L_33:
        /*0054*/ 	.word	0x00000008
.L_34:


//--------------------- .nv.info._Z25unique_gid_calc_thread_2dPi --------------------------
	.section	.nv.info._Z25unique_gid_calc_thread_2dPi,"",@"SHT_CUDA_INFO"
	.sectionflags	@""
	.align	4


	//----- nvinfo : EIATTR_CUDA_API_VERSION
	.align		4
        /*0000*/ 	.byte	0x04, 0x37
        /*0002*/ 	.short	(.L_36 - .L_35)
.L_35:
        /*0004*/ 	.word	0x00000082


	//----- nvinfo : EIATTR_KPARAM_INFO
	.align		4
.L_36:
        /*0008*/ 	.byte	0x04, 0x17
        /*000a*/ 	.short	(.L_38 - .L_37)
.L_37:
        /*000c*/ 	.word	0x00000000
        /*0010*/ 	.short	0x0000
        /*0012*/ 	.short	0x0000
        /*0014*/ 	.byte	0x00, 0xf5, 0x21, 0x00


	//----- nvinfo : EIATTR_SPARSE_MMA_MASK
	.align		4
.L_38:
        /*0018*/ 	.byte	0x03, 0x50
        /*001a*/ 	.short	0x0000


	//----- nvinfo : EIATTR_MAXREG_COUNT
	.align		4
        /*001c*/ 	.byte	0x03, 0x1b
        /*001e*/ 	.short	0x00ff


	//----- nvinfo : EIATTR_EXTERNS
	.align		4
        /*0020*/ 	.byte	0x04, 0x0f
        /*0022*/ 	.short	(.L_40 - .L_39)


	//   ....[0]....
	.align		4
.L_39:
        /*0024*/ 	.word	index@(vprintf)


	//----- nvinfo : EIATTR_MERCURY_ISA_VERSION
	.align		4
.L_40:
        /*0028*/ 	.byte	0x03, 0x5f
        /*002a*/ 	.short	0x0101


	//----- nvinfo : EIATTR_VRC_CTA_INIT_COUNT
	.align		4
        /*002c*/ 	.byte	0x02, 0x4a
	.zero		1
	.zero		1


	//----- nvinfo : EIATTR_SYSCALL_OFFSETS
	.align		4
        /*0030*/ 	.byte	0x04, 0x46
        /*0032*/ 	.short	(.L_42 - .L_41)


	//   ....[0]....
.L_41:
        /*0034*/ 	.word	0x000001e0


	//----- nvinfo : EIATTR_EXIT_INSTR_OFFSETS
	.align		4
.L_42:
        /*0038*/ 	.byte	0x04, 0x1c
        /*003a*/ 	.short	(.L_44 - .L_43)


	//   ....[0]....
.L_43:
        /*003c*/ 	.word	0x000001f0


	//----- nvinfo : EIATTR_CBANK_PARAM_SIZE
	.align		4
.L_44:
        /*0040*/ 	.byte	0x03, 0x19
        /*0042*/ 	.short	0x0008


	//----- nvinfo : EIATTR_PARAM_CBANK
	.align		4
        /*0044*/ 	.byte	0x04, 0x0a
        /*0046*/ 	.short	(.L_46 - .L_45)
	.align		4
.L_45:
        /*0048*/ 	.word	index@(.nv.constant0._Z25unique_gid_calc_thread_2dPi)
        /*004c*/ 	.short	0x0380
        /*004e*/ 	.short	0x0008


	//----- nvinfo : EIATTR_SW_WAR
	.align		4
.L_46:
        /*0050*/ 	.byte	0x04, 0x36
        /*0052*/ 	.short	(.L_48 - .L_47)
.L_47:
        /*0054*/ 	.word	0x00000008
.L_48:


//--------------------- .nv.info._Z22unique_idx_calc_threadPi --------------------------
	.section	.nv.info._Z22unique_idx_calc_threadPi,"",@"SHT_CUDA_INFO"
	.sectionflags	@""
	.align	4


	//----- nvinfo : EIATTR_CUDA_API_VERSION
	.align		4
        /*0000*/ 	.byte	0x04, 0x37
        /*0002*/ 	.short	(.L_50 - .L_49)
.L_49:
        /*0004*/ 	.word	0x00000082


	//----- nvinfo : EIATTR_KPARAM_INFO
	.align		4
.L_50:
        /*0008*/ 	.byte	0x04, 0x17
        /*000a*/ 	.short	(.L_52 - .L_51)
.L_51:
        /*000c*/ 	.word	0x00000000
        /*0010*/ 	.short	0x0000
        /*0012*/ 	.short	0x0000
        /*0014*/ 	.byte	0x00, 0xf5, 0x21, 0x00


	//----- nvinfo : EIATTR_SPARSE_MMA_MASK
	.align		4
.L_52:
        /*0018*/ 	.byte	0x03, 0x50
        /*001a*/ 	.short	0x0000


	//----- nvinfo : EIATTR_MAXREG_COUNT
	.align		4
        /*001c*/ 	.byte	0x03, 0x1b
        /*001e*/ 	.short	0x00ff


	//----- nvinfo : EIATTR_EXTERNS
	.align		4
        /*0020*/ 	.byte	0x04, 0x0f
        /*0022*/ 	.short	(.L_54 - .L_53)


	//   ....[0]....
	.align		4
.L_53:
        /*0024*/ 	.word	index@(vprintf)


	//----- nvinfo : EIATTR_MERCURY_ISA_VERSION
	.align		4
.L_54:
        /*0028*/ 	.byte	0x03, 0x5f
        /*002a*/ 	.short	0x0101


	//----- nvinfo : EIATTR_VRC_CTA_INIT_COUNT
	.align		4
        /*002c*/ 	.byte	0x02, 0x4a
	.zero		1
	.zero		1


	//----- nvinfo : EIATTR_SYSCALL_OFFSETS
	.align		4
        /*0030*/ 	.byte	0x04, 0x46
        /*0032*/ 	.short	(.L_56 - .L_55)


	//   ....[0]....
.L_55:
        /*0034*/ 	.word	0x00000120


	//----- nvinfo : EIATTR_EXIT_INSTR_OFFSETS
	.align		4
.L_56:
        /*0038*/ 	.byte	0x04, 0x1c
        /*003a*/ 	.short	(.L_58 - .L_57)


	//   ....[0]....
.L_57:
        /*003c*/ 	.word	0x00000130


	//----- nvinfo : EIATTR_CBANK_PARAM_SIZE
	.align		4
.L_58:
        /*0040*/ 	.byte	0x03, 0x19
        /*0042*/ 	.short	0x0008


	//----- nvinfo : EIATTR_PARAM_CBANK
	.align		4
        /*0044*/ 	.byte	0x04, 0x0a
        /*0046*/ 	.short	(.L_60 - .L_59)
	.align		4
.L_59:
        /*0048*/ 	.word	index@(.nv.constant0._Z22unique_idx_calc_threadPi)
        /*004c*/ 	.short	0x0380
        /*004e*/ 	.short	0x0008


	//----- nvinfo : EIATTR_SW_WAR
	.align		4
.L_60:
        /*0050*/ 	.byte	0x04, 0x36
        /*0052*/ 	.short	(.L_62 - .L_61)
.L_61:
        /*0054*/ 	.word	0x00000008
.L_62:


//--------------------- .nv.callgraph             --------------------------
	.section	.nv.callgraph,"",@"SHT_CUDA_CALLGRAPH"
	.align	4
	.sectionentsize	8
	.align		4
        /*0000*/ 	.word	0x00000000
	.align		4
        /*0004*/ 	.word	0xffffffff
	.align		4
        /*0008*/ 	.word	index@(_Z28unique_gid_calc_thread_2d_2dPi)
	.align		4
        /*000c*/ 	.word	index@(vprintf)
	.align		4
        /*0010*/ 	.word	index@(_Z25unique_gid_calc_thread_2dPi)
	.align		4
        /*0014*/ 	.word	index@(vprintf)
	.align		4
        /*0018*/ 	.word	index@(_Z22unique_idx_calc_threadPi)
	.align		4
        /*001c*/ 	.word	index@(vprintf)
	.align		4
        /*0020*/ 	.word	0x00000000
	.align		4
        /*0024*/ 	.word	0xfffffffe
	.align		4
        /*0028*/ 	.word	0x00000000
	.align		4
        /*002c*/ 	.word	0xfffffffd
	.align		4
        /*0030*/ 	.word	0x00000000
	.align		4
        /*0034*/ 	.word	0xfffffffc


//--------------------- .nv.constant4             --------------------------
	.section	.nv.constant4,"a",@progbits
	.align	8
	.align		8
.nv.constant4:
        /*0000*/ 	.dword	vprintf
	.align		8
        /*0008*/ 	.dword	$str
	.align		8
        /*0010*/ 	.dword	$str$1
	.align		8
        /*0018*/ 	.dword	$str$2


//--------------------- .text._Z28unique_gid_calc_thread_2d_2dPi --------------------------
	.section	.text._Z28unique_gid_calc_thread_2d_2dPi,"ax",@progbits
	.align	128
        .global         _Z28unique_gid_calc_thread_2d_2dPi
        .type           _Z28unique_gid_calc_thread_2d_2dPi,@function
        .size           _Z28unique_gid_calc_thread_2d_2dPi,(.L_x_6 - _Z28unique_gid_calc_thread_2d_2dPi)
        .other          _Z28unique_gid_calc_thread_2d_2dPi,@"STO_CUDA_ENTRY STV_DEFAULT"
_Z28unique_gid_calc_thread_2d_2dPi:
.text._Z28unique_gid_calc_thread_2d_2dPi:
[----:B------:R-:W0:Y:S01]  /*0000*/  LDC R1, c[0x0][0x37c] ;  /* 0x0000df00ff017b82 */ /* 0x000e220000000800 */
[----:B------:R-:W1:Y:S01]  /*0010*/  S2R R2, SR_TID.Y ;  /* 0x0000000000027919 */ /* 0x000e620000002200 */
[----:B------:R-:W2:Y:S06]  /*0020*/  LDCU UR6, c[0x0][0x2fc] ;  /* 0x00005f80ff0677ac */ /* 0x000eac0008000800 */
[----:B------:R-:W3:Y:S01]  /*0030*/  LDC.64 R8, c[0x0][0x380] ;  /* 0x0000e000ff087b82 */ /* 0x000ee20000000a00 */
[----:B0-----:R-:W-:Y:S01]  /*0040*/  IADD3 R1, PT, PT, R1, -0x18, RZ ;  /* 0xffffffe801017810 */ /* 0x001fe20007ffe0ff */
[----:B------:R-:W0:Y:S01]  /*0050*/  S2R R5, SR_TID.X ;  /* 0x0000000000057919 */ /* 0x000e220000002100 */
[----:B------:R-:W1:Y:S01]  /*0060*/  LDCU UR7, c[0x0][0x360] ;  /* 0x00006c00ff0777ac */ /* 0x000e620008000800 */
[----:B------:R-:W4:Y:S01]  /*0070*/  S2R R3, SR_CTAID.X ;  /* 0x0000000000037919 */ /* 0x000f220000002500 */
[----:B------:R-:W0:Y:S01]  /*0080*/  LDCU UR8, c[0x0][0x364] ;  /* 0x00006c80ff0877ac */ /* 0x000e220008000800 */
[----:B------:R-:W4:Y:S01]  /*0090*/  S2R R12, SR_CTAID.Y ;  /* 0x00000000000c7919 */ /* 0x000f220000002600 */
[----:B------:R-:W4:Y:S01]  /*00a0*/  LDCU UR9, c[0x0][0x370] ;  /* 0x00006e00ff0977ac */ /* 0x000f220008000800 */
[----:B------:R-:W5:Y:S01]  /*00b0*/  LDCU.64 UR4, c[0x0][0x358] ;  /* 0x00006b00ff0477ac */ /* 0x000f620008000a00 */
[----:B-1----:R-:W-:-:S04]  /*00c0*/  IMAD R2, R2, UR7, RZ ;  /* 0x0000000702027c24 */ /* 0x002fc8000f8e02ff */
[----:B0-----:R-:W-:Y:S02]  /*00d0*/  IMAD R2, R2, UR8, R5 ;  /* 0x0000000802027c24 */ /* 0x001fe4000f8e0205 */
[----:B----4-:R-:W-:Y:S01]  /*00e0*/  IMAD R13, R12, UR9, R3 ;  /* 0x000000090c0d7c24 */ /* 0x010fe2000f8e0203 */
[----:B------:R-:W-:Y:S02]  /*00f0*/  MOV R0, 0x0 ;  /* 0x0000000000007802 */ /* 0x000fe40000000f00 */
[----:B------:R0:W-:Y:S01]  /*0100*/  STL.64 [R1], R2 ;  /* 0x0000000201007387 */ /* 0x0001e20000100a00 */
[----:B------:R-:W1:Y:S01]  /*0110*/  LDCU.64 UR8, c[0x4][0x18] ;  /* 0x01000300ff0877ac */ /* 0x000e620008000a00 */
[----:B------:R-:W-:-:S04]  /*0120*/  IMAD R13, R13, UR7, R2 ;  /* 0x000000070d0d7c24 */ /* 0x000fc8000f8e0202 */
[----:B---3--:R-:W-:-:S06]  /*0130*/  IMAD.WIDE R8, R13, 0x4, R8 ;  /* 0x000000040d087825 */ /* 0x008fcc00078e0208 */
[----:B-----5:R-:W3:Y:S01]  /*0140*/  LDG.E R8, desc[UR4][R8.64] ;  /* 0x0000000408087981 */ /* 0x020ee2000c1e1900 */
[----:B------:R-:W4:Y:S01]  /*0150*/  LDCU UR4, c[0x0][0x2f8] ;  /* 0x00005f00ff0477ac */ /* 0x000f220008000800 */
[----:B------:R0:W0:Y:S02]  /*0160*/  LDC.64 R10, c[0x4][R0] ;  /* 0x01000000000a7b82 */ /* 0x0000240000000a00 */
[----:B------:R0:W-:Y:S01]  /*0170*/  STL.64 [R1+0x8], R12 ;  /* 0x0000080c01007387 */ /* 0x0001e20000100a00 */
[----:B-1----:R-:W-:Y:S02]  /*0180*/  MOV R4, UR8 ;  /* 0x0000000800047c02 */ /* 0x002fe40008000f00 */
[----:B------:R-:W-:Y:S02]  /*0190*/  MOV R5, UR9 ;  /* 0x0000000900057c02 */ /* 0x000fe40008000f00 */
[----:B----4-:R-:W-:-:S04]  /*01a0*/  IADD3 R6, P0, PT, R1, UR4, RZ ;  /* 0x0000000401067c10 */ /* 0x010fc8000ff1e0ff */
[----:B--2---:R-:W-:Y:S01]  /*01b0*/  IADD3.X R7, PT, PT, RZ, UR6, RZ, P0, !PT ;  /* 0x00000006ff077c10 */ /* 0x004fe200087fe4ff */
[----:B0--3--:R1:W-:Y:S08]  /*01c0*/  STL [R1+0x10], R8 ;  /* 0x0000100801007387 */ /* 0x0093f00000100800 */
[----:B------:R-:W-:-:S07]  /*01d0*/  LEPC R20, `(.L_x_0) ;  /* 0x000000001014794e */ /* 0x000fce0000000000 */
[----:B-1----:R-:W-:Y:S05]  /*01e0*/  CALL.ABS.NOINC R10 ;  /* 0x000000000a007343 */ /* 0x002fea0003c00000 */
.L_x_0:
[----:B------:R-:W-:Y:S05]  /*01f0*/  EXIT ;  /* 0x000000000000794d */ /* 0x000fea0003800000 */
.L_x_1:
[----:B------:R-:W-:-:S00]  /*0200*/  BRA `(.L_x_1) ;  /* 0xfffffffc00fc7947 */ /* 0x000fc0000383ffff */
[----:B------:R-:W-:-:S00]  /*0210*/  NOP ;  /* 0x0000000000007918 */ /* 0x000fc00000000000 */
        /* <DEDUP_REMOVED lines=14> */
.L_x_6:


//--------------------- .text._Z25unique_gid_calc_thread_2dPi --------------------------
	.section	.text._Z25unique_gid_calc_thread_2dPi,"ax",@progbits
	.align	128
        .global         _Z25unique_gid_calc_thread_2dPi
        .type           _Z25unique_gid_calc_thread_2dPi,@function
        .size           _Z25unique_gid_calc_thread_2dPi,(.L_x_7 - _Z25unique_gid_calc_thread_2dPi)
        .other          _Z25unique_gid_calc_thread_2dPi,@"STO_CUDA_ENTRY STV_DEFAULT"
_Z25unique_gid_calc_thread_2dPi:
.text._Z25unique_gid_calc_thread_2dPi:
[----:B------:R-:W0:Y:S01]  /*0000*/  LDC R1, c[0x0][0x37c] ;  /* 0x0000df00ff017b82 */ /* 0x000e220000000800 */
[----:B------:R-:W1:Y:S01]  /*0010*/  S2R R2, SR_TID.X ;  /* 0x0000000000027919 */ /* 0x000e620000002100 */
[----:B------:R-:W2:Y:S06]  /*0020*/  LDCU UR6, c[0x0][0x2fc] ;  /* 0x00005f80ff0677ac */ /* 0x000eac0008000800 */
[----:B------:R-:W3:Y:S01]  /*0030*/  LDC.64 R8, c[0x0][0x380] ;  /* 0x0000e000ff087b82 */ /* 0x000ee20000000a00 */
[----:B0-----:R-:W-:Y:S01]  /*0040*/  IADD3 R1, PT, PT, R1, -0x18, RZ ;  /* 0xffffffe801017810 */ /* 0x001fe20007ffe0ff */
[----:B------:R-:W1:Y:S01]  /*0050*/  S2R R5, SR_TID.Y ;  /* 0x0000000000057919 */ /* 0x000e620000002200 */
[----:B------:R-:W0:Y:S01]  /*0060*/  LDCU UR7, c[0x0][0x360] ;  /* 0x00006c00ff0777ac */ /* 0x000e220008000800 */
[----:B------:R-:W4:Y:S01]  /*0070*/  S2R R0, SR_CTAID.Y ;  /* 0x0000000000007919 */ /* 0x000f220000002600 */
[----:B------:R-:W5:Y:S03]  /*0080*/  LDCU.64 UR4, c[0x0][0x358] ;  /* 0x00006b00ff0477ac */ /* 0x000f660008000a00 */
[----:B------:R-:W0:Y:S01]  /*0090*/  LDC R12, c[0x0][0x364] ;  /* 0x0000d900ff0c7b82 */ /* 0x000e220000000800 */
[----:B------:R-:W4:Y:S01]  /*00a0*/  S2R R3, SR_CTAID.X ;  /* 0x0000000000037919 */ /* 0x000f220000002500 */
[----:B------:R-:W4:Y:S01]  /*00b0*/  LDCU UR8, c[0x0][0x370] ;  /* 0x00006e00ff0877ac */ /* 0x000f220008000800 */
[----:B0-----:R-:W-:-:S02]  /*00c0*/  IMAD R13, R12, UR7, RZ ;  /* 0x000000070c0d7c24 */ /* 0x001fc4000f8e02ff */
[----:B-1----:R-:W-:Y:S02]  /*00d0*/  IMAD R2, R5, UR7, R2 ;  /* 0x0000000705027c24 */ /* 0x002fe4000f8e0202 */
[----:B----4-:R-:W-:-:S03]  /*00e0*/  IMAD R0, R0, UR8, R3 ;  /* 0x0000000800007c24 */ /* 0x010fc6000f8e0203 */
[----:B------:R0:W-:Y:S01]  /*00f0*/  STL.64 [R1], R2 ;  /* 0x0000000201007387 */ /* 0x0001e20000100a00 */
[----:B------:R-:W1:Y:S01]  /*0100*/  LDCU.64 UR8, c[0x4][0x10] ;  /* 0x01000200ff0877ac */ /* 0x000e620008000a00 */
[----:B------:R-:W-:-:S04]  /*0110*/  IMAD R13, R13, R0, R2 ;  /* 0x000000000d0d7224 */ /* 0x000fc800078e0202 */
[----:B---3--:R-:W-:-:S06]  /*0120*/  IMAD.WIDE R8, R13, 0x4, R8 ;  /* 0x000000040d087825 */ /* 0x008fcc00078e0208 */
[----:B-----5:R-:W3:Y:S01]  /*0130*/  LDG.E R8, desc[UR4][R8.64] ;  /* 0x0000000408087981 */ /* 0x020ee2000c1e1900 */
[----:B------:R-:W-:Y:S01]  /*0140*/  MOV R0, 0x0 ;  /* 0x0000000000007802 */ /* 0x000fe20000000f00 */
[----:B------:R-:W4:Y:S02]  /*0150*/  LDCU UR4, c[0x0][0x2f8] ;  /* 0x00005f00ff0477ac */ /* 0x000f240008000800 */
[----:B------:R0:W-:Y:S01]  /*0160*/  STL.64 [R1+0x8], R12 ;  /* 0x0000080c01007387 */ /* 0x0001e20000100a00 */
[----:B------:R0:W0:Y:S01]  /*0170*/  LDC.64 R10, c[0x4][R0] ;  /* 0x01000000000a7b82 */ /* 0x0000220000000a00 */
[----:B-1----:R-:W-:Y:S02]  /*0180*/  MOV R4, UR8 ;  /* 0x0000000800047c02 */ /* 0x002fe40008000f00 */
[----:B------:R-:W-:Y:S02]  /*0190*/  MOV R5, UR9 ;  /* 0x0000000900057c02 */ /* 0x000fe40008000f00 */
[----:B----4-:R-:W-:-:S04]  /*01a0*/  IADD3 R6, P0, PT, R1, UR4, RZ ;  /* 0x0000000401067c10 */ /* 0x010fc8000ff1e0ff */
[----:B--2---:R-:W-:Y:S01]  /*01b0*/  IADD3.X R7, PT, PT, RZ, UR6, RZ, P0, !PT ;  /* 0x00000006ff077c10 */ /* 0x004fe200087fe4ff */
[----:B0--3--:R1:W-:Y:S08]  /*01c0*/  STL [R1+0x10], R8 ;  /* 0x0000100801007387 */ /* 0x0093f00000100800 */
[----:B------:R-:W-:-:S07]  /*01d0*/  LEPC R20, `(.L_x_2) ;  /* 0x000000001014794e */ /* 0x000fce0000000000 */
[----:B-1----:R-:W-:Y:S05]  /*01e0*/  CALL.ABS.NOINC R10 ;  /* 0x000000000a007343 */ /* 0x002fea0003c00000 */
.L_x_2:
[----:B------:R-:W-:Y:S05]  /*01f0*/  EXIT ;  /* 0x000000000000794d */ /* 0x000fea0003800000 */
.L_x_3:
        /* <DEDUP_REMOVED lines=16> */
.L_x_7:


//--------------------- .text._Z22unique_idx_calc_threadPi --------------------------
	.section	.text._Z22unique_idx_calc_threadPi,"ax",@progbits
	.align	128
        .global         _Z22unique_idx_calc_threadPi
        .type           _Z22unique_idx_calc_threadPi,@function
        .size           _Z22unique_idx_calc_threadPi,(.L_x_8 - _Z22unique_idx_calc_threadPi)
        .other          _Z22unique_idx_calc_threadPi,@"STO_CUDA_ENTRY STV_DEFAULT"
_Z22unique_idx_calc_threadPi:
.text._Z22unique_idx_calc_threadPi:
[----:B------:R-:W0:Y:S01]  /*0000*/  LDC R1, c[0x0][0x37c] ;  /* 0x0000df00ff017b82 */ /* 0x000e220000000800 */
[----:B------:R-:W1:Y:S07]  /*0010*/  S2R R10, SR_TID.X ;  /* 0x00000000000a7919 */ /* 0x000e6e0000002100 */
[----:B------:R-:W1:Y:S01]  /*0020*/  LDC.64 R2, c[0x0][0x380] ;  /* 0x0000e000ff027b82 */ /* 0x000e620000000a00 */
[----:B------:R-:W2:Y:S01]  /*0030*/  LDCU.64 UR4, c[0x0][0x358] ;  /* 0x00006b00ff0477ac */ /* 0x000ea20008000a00 */
[----:B0-----:R-:W-:Y:S01]  /*0040*/  VIADD R1, R1, 0xfffffff8 ;  /* 0xfffffff801017836 */ /* 0x001fe20000000000 */
[----:B------:R-:W0:Y:S01]  /*0050*/  LDCU.64 UR6, c[0x4][0x8] ;  /* 0x01000100ff0677ac */ /* 0x000e220008000a00 */
[----:B-1----:R-:W-:-:S05]  /*0060*/  IMAD.WIDE.U32 R2, R10, 0x4, R2 ;  /* 0x000000040a027825 */ /* 0x002fca00078e0002 */
[----:B--2---:R-:W2:Y:S01]  /*0070*/  LDG.E R11, desc[UR4][R2.64] ;  /* 0x00000004020b7981 */ /* 0x004ea2000c1e1900 */
[----:B------:R-:W-:Y:S01]  /*0080*/  MOV R0, 0x0 ;  /* 0x0000000000007802 */ /* 0x000fe20000000f00 */
[----:B------:R-:W1:Y:S01]  /*0090*/  LDCU UR4, c[0x0][0x2f8] ;  /* 0x00005f00ff0477ac */ /* 0x000e620008000800 */
[----:B0-----:R-:W-:Y:S01]  /*00a0*/  IMAD.U32 R4, RZ, RZ, UR6 ;  /* 0x00000006ff047e24 */ /* 0x001fe2000f8e00ff */
[----:B------:R-:W-:Y:S01]  /*00b0*/  MOV R5, UR7 ;  /* 0x0000000700057c02 */ /* 0x000fe20008000f00 */
[----:B------:R0:W3:Y:S01]  /*00c0*/  LDC.64 R8, c[0x4][R0] ;  /* 0x0100000000087b82 */ /* 0x0000e20000000a00 */
[----:B------:R-:W4:Y:S01]  /*00d0*/  LDCU UR5, c[0x0][0x2fc] ;  /* 0x00005f80ff0577ac */ /* 0x000f220008000800 */
[----:B-1----:R-:W-:-:S05]  /*00e0*/  IADD3 R6, P0, PT, R1, UR4, RZ ;  /* 0x0000000401067c10 */ /* 0x002fca000ff1e0ff */
[----:B----4-:R-:W-:Y:S01]  /*00f0*/  IMAD.X R7, RZ, RZ, UR5, P0 ;  /* 0x00000005ff077e24 */ /* 0x010fe200080e06ff */
[----:B--23--:R0:W-:Y:S07]  /*0100*/  STL.64 [R1], R10 ;  /* 0x0000000a01007387 */ /* 0x00c1ee0000100a00 */
[----:B------:R-:W-:-:S07]  /*0110*/  LEPC R20, `(.L_x_4) ;  /* 0x000000001014794e */ /* 0x000fce0000000000 */
[----:B0-----:R-:W-:Y:S05]  /*0120*/  CALL.ABS.NOINC R8 ;  /* 0x0000000008007343 */ /* 0x001fea0003c00000 */
.L_x_4:
[----:B------:R-:W-:Y:S05]  /*0130*/  EXIT ;  /* 0x000000000000794d */ /* 0x000fea0003800000 */
.L_x_5:
        /* <DEDUP_REMOVED lines=12> */
.L_x_8:


//--------------------- .nv.global.init           --------------------------
	.section	.nv.global.init,"aw",@progbits
.nv.global.init:
	.type		$str,@object
	.size		$str,($str$2 - $str)
$str:
        /*0000*/ 	.byte	0x74, 0x68, 0x72, 0x65, 0x61, 0x64, 0x49, 0x64, 0x78, 0x2e, 0x78, 0x3a, 0x20, 0x25, 0x64, 0x20
        /*0010*/ 	.byte	0x61, 0x6e, 0x64, 0x20, 0x76, 0x61, 0x6c, 0x75, 0x65, 0x3a, 0x20, 0x25, 0x64, 0x0a, 0x00
	.type		$str$2,@object
	.size		$str$2,($str$1 - $str$2)
$str$2:
        /*001f*/ 	.byte	0x74, 0x68, 0x72, 0x65, 0x61, 0x64, 0x49, 0x64, 0x78, 0x2e, 0x78, 0x3a, 0x20, 0x25, 0x64, 0x2c
        /*002f*/ 	.byte	0x20, 0x62, 0x6c, 0x6f, 0x63, 0x6b, 0x49, 0x64, 0x78, 0x2e, 0x78, 0x3a, 0x20, 0x25, 0x64, 0x2c
        /*003f*/ 	.byte	0x20, 0x62, 0x6c, 0x6f, 0x63, 0x6b, 0x49, 0x64, 0x78, 0x2e, 0x79, 0x3a, 0x20, 0x25, 0x64, 0x20
        /*004f*/ 	.byte	0x67, 0x69, 0x64, 0x3a, 0x20, 0x25, 0x64, 0x20, 0x61, 0x6e, 0x64, 0x20, 0x76, 0x61, 0x6c, 0x75
        /*005f*/ 	.byte	0x65, 0x20, 0x3a, 0x20, 0x25, 0x20, 0x64, 0x0a, 0x00
	.type		$str$1,@object
	.size		$str$1,(.L_1 - $str$1)
$str$1:
        /*0068*/ 	.byte	0x74, 0x68, 0x72, 0x65, 0x61, 0x64, 0x49, 0x64, 0x78, 0x2e, 0x78, 0x3a, 0x20, 0x25, 0x64, 0x2c
        /*0078*/ 	.byte	0x20, 0x62, 0x6c, 0x6f, 0x63, 0x6b, 0x49, 0x64, 0x78, 0x2e, 0x78, 0x3a, 0x20, 0x25, 0x64, 0x2c
        /*0088*/ 	.byte	0x20, 0x62, 0x6c, 0x6f, 0x63, 0x6b, 0x44, 0x69, 0x6d, 0x2e, 0x79, 0x3a, 0x20, 0x25, 0x64, 0x20
        /*0098*/ 	.byte	0x67, 0x69, 0x64, 0x3a, 0x20, 0x25, 0x64, 0x20, 0x61, 0x6e, 0x64, 0x20, 0x76, 0x61, 0x6c, 0x75
        /*00a8*/ 	.byte	0x65, 0x20, 0x3a, 0x20, 0x25, 0x20, 0x64, 0x0a, 0x00
.L_1:


//--------------------- .nv.shared.reserved.0     --------------------------
	.section	.nv.shared.reserved.0,"aw",@nobits
	.weak		__nv_reservedSMEM_offset_0_alias
	.size		__nv_reservedSMEM_offset_0_alias, 0, 64
	.other		__nv_reservedSMEM_offset_0_alias,@"STO_CUDA_RESERVED_SHARED STV_DEFAULT"
__nv_reservedSMEM_offset_0_alias:
	.zero		0
	.zero		64


//--------------------- .nv.constant0._Z28unique_gid_calc_thread_2d_2dPi --------------------------
	.section	.nv.constant0._Z28unique_gid_calc_thread_2d_2dPi,"a",@progbits
	.sectionflags	@""
	.align	4
.nv.constant0._Z28unique_gid_calc_thread_2d_2dPi:
	.zero		904


//--------------------- .nv.constant0._Z25unique_gid_calc_thread_2dPi --------------------------
	.section	.nv.constant0._Z25unique_gid_calc_thread_2dPi,"a",@progbits
	.sectionflags	@""
	.align	4
.nv.constant0._Z25unique_gid_calc_thread_2dPi:
	.zero		904


//--------------------- .nv.constant0._Z22unique_idx_calc_threadPi --------------------------
	.section	.nv.constant0._Z22unique_idx_calc_threadPi,"a",@progbits
	.sectionflags	@""
	.align	4
.nv.constant0._Z22unique_idx_calc_threadPi:
	.zero		904


//--------------------- SYMBOLS --------------------------

	.type		.nv.reservedSmem.offset0,@object
	.size		.nv.reservedSmem.offset0,0x4
	.type		vprintf,@function
